//
// Generated by NVIDIA NVVM Compiler
//
// Compiler Build ID: CL-36424714
// Cuda compilation tools, release 13.0, V13.0.88
// Based on NVVM 20.0.0
//

.version 9.0
.target sm_100
.address_size 64

	// .globl	_Z14kernel_min_dstP6uchar4iii
.const .align 8 .b8 AVG[768];

.visible .entry _Z14kernel_min_dstP6uchar4iii(
	.param .u64 .ptr .align 1 _Z14kernel_min_dstP6uchar4iii_param_0,
	.param .u32 _Z14kernel_min_dstP6uchar4iii_param_1,
	.param .u32 _Z14kernel_min_dstP6uchar4iii_param_2,
	.param .u32 _Z14kernel_min_dstP6uchar4iii_param_3
)
{
	.reg .pred 	%p<37>;
	.reg .b16 	%rs<11>;
	.reg .b32 	%r<128>;
	.reg .b64 	%rd<33>;
	.reg .b64 	%fd<178>;

	ld.param.u64 	%rd5, [_Z14kernel_min_dstP6uchar4iii_param_0];
	ld.param.u32 	%r43, [_Z14kernel_min_dstP6uchar4iii_param_1];
	ld.param.u32 	%r44, [_Z14kernel_min_dstP6uchar4iii_param_2];
	cvta.to.global.u64 	%rd1, %rd5;
	mov.u32 	%r46, %ctaid.x;
	mov.u32 	%r47, %ntid.x;
	mov.u32 	%r48, %tid.x;
	mad.lo.s32 	%r111, %r46, %r47, %r48;
	mov.u32 	%r49, %ctaid.y;
	mov.u32 	%r50, %ntid.y;
	mov.u32 	%r51, %tid.y;
	mad.lo.s32 	%r2, %r49, %r50, %r51;
	mov.u32 	%r52, %nctaid.x;
	mul.lo.s32 	%r3, %r52, %r47;
	mov.u32 	%r53, %nctaid.y;
	mul.lo.s32 	%r4, %r53, %r50;
	setp.ge.s32 	%p1, %r111, %r43;
	@%p1 bra 	$L__BB0_26;
	ld.param.u32 	%r106, [_Z14kernel_min_dstP6uchar4iii_param_3];
	setp.lt.s32 	%p2, %r106, 1;
	@%p2 bra 	$L__BB0_17;
	ld.param.u32 	%r107, [_Z14kernel_min_dstP6uchar4iii_param_3];
	and.b32  	%r5, %r107, 7;
	and.b32  	%r6, %r107, 2147483640;
	mov.u64 	%rd30, AVG;
	add.s64 	%rd21, %rd30, 96;
$L__BB0_3:
	setp.ge.s32 	%p11, %r2, %r44;
	mov.u32 	%r112, %r2;
	@%p11 bra 	$L__BB0_4;
	bra.uni 	$L__BB0_5;
$L__BB0_4:
	mov.u32 	%r104, %nctaid.x;
	mov.u32 	%r105, %ntid.x;
	mad.lo.s32 	%r111, %r104, %r105, %r111;
	setp.lt.s32 	%p36, %r111, %r43;
	@%p36 bra 	$L__BB0_3;
	bra.uni 	$L__BB0_26;
$L__BB0_5:
	ld.param.u32 	%r108, [_Z14kernel_min_dstP6uchar4iii_param_3];
	setp.lt.u32 	%p12, %r108, 8;
	mad.lo.s32 	%r71, %r112, %r43, %r111;
	mul.wide.s32 	%rd20, %r71, 4;
	add.s64 	%rd2, %rd1, %rd20;
	.pragma "used_bytes_mask 7";
	ld.global.u32 	%r72, [%rd2];
	bfe.u32 	%r73, %r72, 0, 8;
	cvt.u16.u32 	%rs5, %r73;
	and.b16  	%rs6, %rs5, 255;
	bfe.u32 	%r74, %r72, 8, 8;
	cvt.u16.u32 	%rs7, %r74;
	and.b16  	%rs8, %rs7, 255;
	bfe.u32 	%r75, %r72, 16, 8;
	cvt.u16.u32 	%rs9, %r75;
	and.b16  	%rs10, %rs9, 255;
	cvt.rn.f64.u16 	%fd1, %rs6;
	cvt.rn.f64.u16 	%fd2, %rs8;
	cvt.rn.f64.u16 	%fd3, %rs10;
	mov.f64 	%fd175, 0dFFF0000000000000;
	mov.b32 	%r119, 0;
	mov.u32 	%r124, %r119;
	@%p12 bra 	$L__BB0_8;
	mov.f64 	%fd175, 0dFFF0000000000000;
	mov.b32 	%r113, 0;
	mov.u64 	%rd32, %rd21;
	mov.u32 	%r124, %r113;
$L__BB0_7:
	.pragma "nounroll";
	ld.const.f64 	%fd13, [%rd32+-96];
	sub.f64 	%fd14, %fd1, %fd13;
	ld.const.f64 	%fd15, [%rd32+-88];
	sub.f64 	%fd16, %fd2, %fd15;
	ld.const.f64 	%fd17, [%rd32+-80];
	sub.f64 	%fd18, %fd3, %fd17;
	mul.f64 	%fd19, %fd16, %fd16;
	fma.rn.f64 	%fd20, %fd14, %fd14, %fd19;
	fma.rn.f64 	%fd21, %fd18, %fd18, %fd20;
	neg.f64 	%fd22, %fd21;
	setp.lt.f64 	%p13, %fd175, %fd22;
	selp.f64 	%fd23, %fd22, %fd175, %p13;
	selp.b32 	%r77, %r113, %r124, %p13;
	ld.const.f64 	%fd24, [%rd32+-72];
	sub.f64 	%fd25, %fd1, %fd24;
	ld.const.f64 	%fd26, [%rd32+-64];
	sub.f64 	%fd27, %fd2, %fd26;
	ld.const.f64 	%fd28, [%rd32+-56];
	sub.f64 	%fd29, %fd3, %fd28;
	mul.f64 	%fd30, %fd27, %fd27;
	fma.rn.f64 	%fd31, %fd25, %fd25, %fd30;
	fma.rn.f64 	%fd32, %fd29, %fd29, %fd31;
	neg.f64 	%fd33, %fd32;
	setp.lt.f64 	%p14, %fd23, %fd33;
	selp.f64 	%fd34, %fd33, %fd23, %p14;
	add.s32 	%r78, %r113, 1;
	selp.b32 	%r79, %r78, %r77, %p14;
	ld.const.f64 	%fd35, [%rd32+-48];
	sub.f64 	%fd36, %fd1, %fd35;
	ld.const.f64 	%fd37, [%rd32+-40];
	sub.f64 	%fd38, %fd2, %fd37;
	ld.const.f64 	%fd39, [%rd32+-32];
	sub.f64 	%fd40, %fd3, %fd39;
	mul.f64 	%fd41, %fd38, %fd38;
	fma.rn.f64 	%fd42, %fd36, %fd36, %fd41;
	fma.rn.f64 	%fd43, %fd40, %fd40, %fd42;
	neg.f64 	%fd44, %fd43;
	setp.lt.f64 	%p15, %fd34, %fd44;
	selp.f64 	%fd45, %fd44, %fd34, %p15;
	add.s32 	%r80, %r113, 2;
	selp.b32 	%r81, %r80, %r79, %p15;
	ld.const.f64 	%fd46, [%rd32+-24];
	sub.f64 	%fd47, %fd1, %fd46;
	ld.const.f64 	%fd48, [%rd32+-16];
	sub.f64 	%fd49, %fd2, %fd48;
	ld.const.f64 	%fd50, [%rd32+-8];
	sub.f64 	%fd51, %fd3, %fd50;
	mul.f64 	%fd52, %fd49, %fd49;
	fma.rn.f64 	%fd53, %fd47, %fd47, %fd52;
	fma.rn.f64 	%fd54, %fd51, %fd51, %fd53;
	neg.f64 	%fd55, %fd54;
	setp.lt.f64 	%p16, %fd45, %fd55;
	selp.f64 	%fd56, %fd55, %fd45, %p16;
	add.s32 	%r82, %r113, 3;
	selp.b32 	%r83, %r82, %r81, %p16;
	ld.const.f64 	%fd57, [%rd32];
	sub.f64 	%fd58, %fd1, %fd57;
	ld.const.f64 	%fd59, [%rd32+8];
	sub.f64 	%fd60, %fd2, %fd59;
	ld.const.f64 	%fd61, [%rd32+16];
	sub.f64 	%fd62, %fd3, %fd61;
	mul.f64 	%fd63, %fd60, %fd60;
	fma.rn.f64 	%fd64, %fd58, %fd58, %fd63;
	fma.rn.f64 	%fd65, %fd62, %fd62, %fd64;
	neg.f64 	%fd66, %fd65;
	setp.lt.f64 	%p17, %fd56, %fd66;
	selp.f64 	%fd67, %fd66, %fd56, %p17;
	add.s32 	%r84, %r113, 4;
	selp.b32 	%r85, %r84, %r83, %p17;
	ld.const.f64 	%fd68, [%rd32+24];
	sub.f64 	%fd69, %fd1, %fd68;
	ld.const.f64 	%fd70, [%rd32+32];
	sub.f64 	%fd71, %fd2, %fd70;
	ld.const.f64 	%fd72, [%rd32+40];
	sub.f64 	%fd73, %fd3, %fd72;
	mul.f64 	%fd74, %fd71, %fd71;
	fma.rn.f64 	%fd75, %fd69, %fd69, %fd74;
	fma.rn.f64 	%fd76, %fd73, %fd73, %fd75;
	neg.f64 	%fd77, %fd76;
	setp.lt.f64 	%p18, %fd67, %fd77;
	selp.f64 	%fd78, %fd77, %fd67, %p18;
	add.s32 	%r86, %r113, 5;
	selp.b32 	%r87, %r86, %r85, %p18;
	ld.const.f64 	%fd79, [%rd32+48];
	sub.f64 	%fd80, %fd1, %fd79;
	ld.const.f64 	%fd81, [%rd32+56];
	sub.f64 	%fd82, %fd2, %fd81;
	ld.const.f64 	%fd83, [%rd32+64];
	sub.f64 	%fd84, %fd3, %fd83;
	mul.f64 	%fd85, %fd82, %fd82;
	fma.rn.f64 	%fd86, %fd80, %fd80, %fd85;
	fma.rn.f64 	%fd87, %fd84, %fd84, %fd86;
	neg.f64 	%fd88, %fd87;
	setp.lt.f64 	%p19, %fd78, %fd88;
	selp.f64 	%fd89, %fd88, %fd78, %p19;
	add.s32 	%r88, %r113, 6;
	selp.b32 	%r89, %r88, %r87, %p19;
	ld.const.f64 	%fd90, [%rd32+72];
	sub.f64 	%fd91, %fd1, %fd90;
	ld.const.f64 	%fd92, [%rd32+80];
	sub.f64 	%fd93, %fd2, %fd92;
	ld.const.f64 	%fd94, [%rd32+88];
	sub.f64 	%fd95, %fd3, %fd94;
	mul.f64 	%fd96, %fd93, %fd93;
	fma.rn.f64 	%fd97, %fd91, %fd91, %fd96;
	fma.rn.f64 	%fd98, %fd95, %fd95, %fd97;
	neg.f64 	%fd99, %fd98;
	setp.lt.f64 	%p20, %fd89, %fd99;
	selp.f64 	%fd175, %fd99, %fd89, %p20;
	add.s32 	%r90, %r113, 7;
	selp.b32 	%r124, %r90, %r89, %p20;
	add.s64 	%rd32, %rd32, 192;
	add.s32 	%r113, %r113, 8;
	setp.ne.s32 	%p21, %r113, %r6;
	mov.u32 	%r119, %r6;
	@%p21 bra 	$L__BB0_7;
$L__BB0_8:
	setp.eq.s32 	%p22, %r5, 0;
	@%p22 bra 	$L__BB0_16;
	add.s32 	%r92, %r5, -1;
	setp.lt.u32 	%p23, %r92, 3;
	@%p23 bra 	$L__BB0_11;
	mul.wide.u32 	%rd23, %r119, 24;
	add.s64 	%rd25, %rd30, %rd23;
	ld.const.f64 	%fd100, [%rd25];
	sub.f64 	%fd101, %fd1, %fd100;
	ld.const.f64 	%fd102, [%rd25+8];
	sub.f64 	%fd103, %fd2, %fd102;
	ld.const.f64 	%fd104, [%rd25+16];
	sub.f64 	%fd105, %fd3, %fd104;
	mul.f64 	%fd106, %fd103, %fd103;
	fma.rn.f64 	%fd107, %fd101, %fd101, %fd106;
	fma.rn.f64 	%fd108, %fd105, %fd105, %fd107;
	neg.f64 	%fd109, %fd108;
	setp.lt.f64 	%p24, %fd175, %fd109;
	selp.f64 	%fd110, %fd109, %fd175, %p24;
	selp.b32 	%r93, %r119, %r124, %p24;
	add.s32 	%r94, %r119, 1;
	ld.const.f64 	%fd111, [%rd25+24];
	sub.f64 	%fd112, %fd1, %fd111;
	ld.const.f64 	%fd113, [%rd25+32];
	sub.f64 	%fd114, %fd2, %fd113;
	ld.const.f64 	%fd115, [%rd25+40];
	sub.f64 	%fd116, %fd3, %fd115;
	mul.f64 	%fd117, %fd114, %fd114;
	fma.rn.f64 	%fd118, %fd112, %fd112, %fd117;
	fma.rn.f64 	%fd119, %fd116, %fd116, %fd118;
	neg.f64 	%fd120, %fd119;
	setp.lt.f64 	%p25, %fd110, %fd120;
	selp.f64 	%fd121, %fd120, %fd110, %p25;
	selp.b32 	%r95, %r94, %r93, %p25;
	add.s32 	%r96, %r119, 2;
	ld.const.f64 	%fd122, [%rd25+48];
	sub.f64 	%fd123, %fd1, %fd122;
	ld.const.f64 	%fd124, [%rd25+56];
	sub.f64 	%fd125, %fd2, %fd124;
	ld.const.f64 	%fd126, [%rd25+64];
	sub.f64 	%fd127, %fd3, %fd126;
	mul.f64 	%fd128, %fd125, %fd125;
	fma.rn.f64 	%fd129, %fd123, %fd123, %fd128;
	fma.rn.f64 	%fd130, %fd127, %fd127, %fd129;
	neg.f64 	%fd131, %fd130;
	setp.lt.f64 	%p26, %fd121, %fd131;
	selp.f64 	%fd132, %fd131, %fd121, %p26;
	selp.b32 	%r97, %r96, %r95, %p26;
	add.s32 	%r98, %r119, 3;
	ld.const.f64 	%fd133, [%rd25+72];
	sub.f64 	%fd134, %fd1, %fd133;
	ld.const.f64 	%fd135, [%rd25+80];
	sub.f64 	%fd136, %fd2, %fd135;
	ld.const.f64 	%fd137, [%rd25+88];
	sub.f64 	%fd138, %fd3, %fd137;
	mul.f64 	%fd139, %fd136, %fd136;
	fma.rn.f64 	%fd140, %fd134, %fd134, %fd139;
	fma.rn.f64 	%fd141, %fd138, %fd138, %fd140;
	neg.f64 	%fd142, %fd141;
	setp.lt.f64 	%p27, %fd132, %fd142;
	selp.f64 	%fd175, %fd142, %fd132, %p27;
	selp.b32 	%r124, %r98, %r97, %p27;
	add.s32 	%r119, %r119, 4;
$L__BB0_11:
	ld.param.u32 	%r109, [_Z14kernel_min_dstP6uchar4iii_param_3];
	and.b32  	%r100, %r109, 3;
	setp.eq.s32 	%p28, %r100, 0;
	@%p28 bra 	$L__BB0_16;
	setp.eq.s32 	%p29, %r100, 1;
	@%p29 bra 	$L__BB0_14;
	mul.wide.u32 	%rd26, %r119, 24;
	add.s64 	%rd28, %rd30, %rd26;
	ld.const.f64 	%fd143, [%rd28];
	sub.f64 	%fd144, %fd1, %fd143;
	ld.const.f64 	%fd145, [%rd28+8];
	sub.f64 	%fd146, %fd2, %fd145;
	ld.const.f64 	%fd147, [%rd28+16];
	sub.f64 	%fd148, %fd3, %fd147;
	mul.f64 	%fd149, %fd146, %fd146;
	fma.rn.f64 	%fd150, %fd144, %fd144, %fd149;
	fma.rn.f64 	%fd151, %fd148, %fd148, %fd150;
	neg.f64 	%fd152, %fd151;
	setp.lt.f64 	%p30, %fd175, %fd152;
	selp.f64 	%fd153, %fd152, %fd175, %p30;
	selp.b32 	%r101, %r119, %r124, %p30;
	add.s32 	%r102, %r119, 1;
	ld.const.f64 	%fd154, [%rd28+24];
	sub.f64 	%fd155, %fd1, %fd154;
	ld.const.f64 	%fd156, [%rd28+32];
	sub.f64 	%fd157, %fd2, %fd156;
	ld.const.f64 	%fd158, [%rd28+40];
	sub.f64 	%fd159, %fd3, %fd158;
	mul.f64 	%fd160, %fd157, %fd157;
	fma.rn.f64 	%fd161, %fd155, %fd155, %fd160;
	fma.rn.f64 	%fd162, %fd159, %fd159, %fd161;
	neg.f64 	%fd163, %fd162;
	setp.lt.f64 	%p31, %fd153, %fd163;
	selp.f64 	%fd175, %fd163, %fd153, %p31;
	selp.b32 	%r124, %r102, %r101, %p31;
	add.s32 	%r119, %r119, 2;
$L__BB0_14:
	ld.param.u32 	%r110, [_Z14kernel_min_dstP6uchar4iii_param_3];
	and.b32  	%r103, %r110, 1;
	setp.eq.b32 	%p32, %r103, 1;
	not.pred 	%p33, %p32;
	@%p33 bra 	$L__BB0_16;
	mul.wide.u32 	%rd29, %r119, 24;
	add.s64 	%rd31, %rd30, %rd29;
	ld.const.f64 	%fd164, [%rd31];
	sub.f64 	%fd165, %fd1, %fd164;
	ld.const.f64 	%fd166, [%rd31+8];
	sub.f64 	%fd167, %fd2, %fd166;
	ld.const.f64 	%fd168, [%rd31+16];
	sub.f64 	%fd169, %fd3, %fd168;
	mul.f64 	%fd170, %fd167, %fd167;
	fma.rn.f64 	%fd171, %fd165, %fd165, %fd170;
	fma.rn.f64 	%fd172, %fd169, %fd169, %fd171;
	neg.f64 	%fd173, %fd172;
	setp.lt.f64 	%p34, %fd175, %fd173;
	selp.b32 	%r124, %r119, %r124, %p34;
$L__BB0_16:
	st.global.u8 	[%rd2+3], %r124;
	add.s32 	%r112, %r112, %r4;
	setp.lt.s32 	%p35, %r112, %r44;
	@%p35 bra 	$L__BB0_5;
	bra.uni 	$L__BB0_4;
$L__BB0_17:
	add.s32 	%r30, %r2, %r4;
	max.s32 	%r54, %r44, %r30;
	setp.lt.s32 	%p3, %r30, %r44;
	selp.u32 	%r55, 1, 0, %p3;
	add.s32 	%r56, %r30, %r55;
	sub.s32 	%r57, %r54, %r56;
	div.u32 	%r58, %r57, %r4;
	add.s32 	%r31, %r58, %r55;
	and.b32  	%r32, %r31, 3;
	mul.lo.s32 	%r33, %r2, %r43;
	mul.lo.s32 	%r34, %r30, %r43;
	add.s32 	%r35, %r30, %r4;
	mul.lo.s32 	%r36, %r35, %r43;
	add.s32 	%r37, %r35, %r4;
$L__BB0_18:
	setp.ge.s32 	%p4, %r2, %r44;
	@%p4 bra 	$L__BB0_25;
	setp.eq.s32 	%p5, %r32, 3;
	mov.u32 	%r126, %r2;
	@%p5 bra 	$L__BB0_23;
	setp.eq.s32 	%p6, %r32, 0;
	add.s32 	%r59, %r33, %r111;
	mul.wide.s32 	%rd6, %r59, 4;
	add.s64 	%rd7, %rd1, %rd6;
	mov.b16 	%rs1, 0;
	st.global.u8 	[%rd7+3], %rs1;
	mov.u32 	%r126, %r30;
	@%p6 bra 	$L__BB0_23;
	setp.eq.s32 	%p7, %r32, 1;
	add.s32 	%r60, %r34, %r111;
	mul.wide.s32 	%rd8, %r60, 4;
	add.s64 	%rd9, %rd1, %rd8;
	mov.b16 	%rs2, 0;
	st.global.u8 	[%rd9+3], %rs2;
	mov.u32 	%r126, %r35;
	@%p7 bra 	$L__BB0_23;
	add.s32 	%r61, %r36, %r111;
	mul.wide.s32 	%rd10, %r61, 4;
	add.s64 	%rd11, %rd1, %rd10;
	mov.b16 	%rs3, 0;
	st.global.u8 	[%rd11+3], %rs3;
	mov.u32 	%r126, %r37;
$L__BB0_23:
	setp.lt.u32 	%p8, %r31, 3;
	@%p8 bra 	$L__BB0_25;
$L__BB0_24:
	mad.lo.s32 	%r62, %r126, %r43, %r111;
	mul.wide.s32 	%rd12, %r62, 4;
	add.s64 	%rd13, %rd1, %rd12;
	mov.b16 	%rs4, 0;
	st.global.u8 	[%rd13+3], %rs4;
	add.s32 	%r63, %r126, %r4;
	mad.lo.s32 	%r64, %r63, %r43, %r111;
	mul.wide.s32 	%rd14, %r64, 4;
	add.s64 	%rd15, %rd1, %rd14;
	st.global.u8 	[%rd15+3], %rs4;
	add.s32 	%r65, %r63, %r4;
	mad.lo.s32 	%r66, %r65, %r43, %r111;
	mul.wide.s32 	%rd16, %r66, 4;
	add.s64 	%rd17, %rd1, %rd16;
	st.global.u8 	[%rd17+3], %rs4;
	add.s32 	%r67, %r65, %r4;
	mad.lo.s32 	%r68, %r67, %r43, %r111;
	mul.wide.s32 	%rd18, %r68, 4;
	add.s64 	%rd19, %rd1, %rd18;
	st.global.u8 	[%rd19+3], %rs4;
	add.s32 	%r126, %r67, %r4;
	setp.lt.s32 	%p9, %r126, %r44;
	@%p9 bra 	$L__BB0_24;
$L__BB0_25:
	add.s32 	%r111, %r111, %r3;
	setp.lt.s32 	%p10, %r111, %r43;
	@%p10 bra 	$L__BB0_18;
$L__BB0_26:
	ret;

}


// ===== COMPILED SASS (sm_100) =====

	.target	sm_100

	.elftype	@"ET_EXEC"


//--------------------- .note.nv.tkinfo           --------------------------
	.section	.note.nv.tkinfo,"",@"SHT_NOTE"
	.sectionflags	@"SHF_NOTE_NV_TKINFO"
	.tkinfo
        /*0018*/ 	.word	0x00000002
        /*0030*/ 	.string	""
        /*0030*/ 	.string	"ptxas"
        /*0030*/ 	.string	"Cuda compilation tools, release 13.0, V13.0.88"
        /*0030*/ 	.string	"Build cuda_13.0.r13.0/compiler.36424714_0"
        /*0030*/ 	.string	"-arch sm_100 -m 64 "



//--------------------- .note.nv.cuinfo           --------------------------
	.section	.note.nv.cuinfo,"",@"SHT_NOTE"
	.sectionflags	@"SHF_NOTE_NV_CUINFO"
        /*0018*/ 	.short	0x0002
        /*001a*/ 	.short	0x0064
        /*001c*/ 	.short	0x0082
	.zero		2


//--------------------- .nv.info                  --------------------------
	.section	.nv.info,"",@"SHT_CUDA_INFO"
	.align	4


	//----- nvinfo : EIATTR_REGCOUNT
	.align		4
        /*0000*/ 	.byte	0x04, 0x2f
        /*0002*/ 	.short	(.L_2 - .L_1)
	.align		4
.L_1:
        /*0004*/ 	.word	index@(_Z14kernel_min_dstP6uchar4iii)
        /*0008*/ 	.word	0x00000020


	//----- nvinfo : EIATTR_FRAME_SIZE
	.align		4
.L_2:
        /*000c*/ 	.byte	0x04, 0x11
        /*000e*/ 	.short	(.L_4 - .L_3)
	.align		4
.L_3:
        /*0010*/ 	.word	index@(_Z14kernel_min_dstP6uchar4iii)
        /*0014*/ 	.word	0x00000000


	//----- nvinfo : EIATTR_MIN_STACK_SIZE
	.align		4
.L_4:
        /*0018*/ 	.byte	0x04, 0x12
        /*001a*/ 	.short	(.L_6 - .L_5)
	.align		4
.L_5:
        /*001c*/ 	.word	index@(_Z14kernel_min_dstP6uchar4iii)
        /*0020*/ 	.word	0x00000000
.L_6:


//--------------------- .nv.compat                --------------------------
	.section	.nv.compat,"",@"SHT_CUDA_COMPAT_INFO"
	.align	4
        /*0000*/ 	.byte	0x02, 0x09, 0x00, 0x00, 0x02, 0x02, 0x01, 0x00, 0x02, 0x05, 0x05, 0x00, 0x03, 0x07, 0x01, 0x01
        /*0010*/ 	.byte	0x02, 0x03, 0x00, 0x00, 0x02, 0x06, 0x01, 0x00, 0x04, 0x0b, 0x08, 0x00, 0x01, 0x00, 0x00, 0x00
        /*0020*/ 	.byte	0x00, 0x00, 0x00, 0x00


//--------------------- .nv.info._Z14kernel_min_dstP6uchar4iii --------------------------
	.section	.nv.info._Z14kernel_min_dstP6uchar4iii,"",@"SHT_CUDA_INFO"
	.sectionflags	@""
	.align	4


	//----- nvinfo : EIATTR_CUDA_API_VERSION
	.align		4
        /*0000*/ 	.byte	0x04, 0x37
        /*0002*/ 	.short	(.L_8 - .L_7)
.L_7:
        /*0004*/ 	.word	0x00000082


	//----- nvinfo : EIATTR_KPARAM_INFO
	.align		4
.L_8:
        /*0008*/ 	.byte	0x04, 0x17
        /*000a*/ 	.short	(.L_10 - .L_9)
.L_9:
        /*000c*/ 	.word	0x00000000
        /*0010*/ 	.short	0x0003
        /*0012*/ 	.short	0x0010
        /*0014*/ 	.byte	0x00, 0xf0, 0x11, 0x00


	//----- nvinfo : EIATTR_KPARAM_INFO
	.align		4
.L_10:
        /*0018*/ 	.byte	0x04, 0x17
        /*001a*/ 	.short	(.L_12 - .L_11)
.L_11:
        /*001c*/ 	.word	0x00000000
        /*0020*/ 	.short	0x0002
        /*0022*/ 	.short	0x000c
        /*0024*/ 	.byte	0x00, 0xf0, 0x11, 0x00


	//----- nvinfo : EIATTR_KPARAM_INFO
	.align		4
.L_12:
        /*0028*/ 	.byte	0x04, 0x17
        /*002a*/ 	.short	(.L_14 - .L_13)
.L_13:
        /*002c*/ 	.word	0x00000000
        /*0030*/ 	.short	0x0001
        /*0032*/ 	.short	0x0008
        /*0034*/ 	.byte	0x00, 0xf0, 0x11, 0x00


	//----- nvinfo : EIATTR_KPARAM_INFO
	.align		4
.L_14:
        /*0038*/ 	.byte	0x04, 0x17
        /*003a*/ 	.short	(.L_16 - .L_15)
.L_15:
        /*003c*/ 	.word	0x00000000
        /*0040*/ 	.short	0x0000
        /*0042*/ 	.short	0x0000
        /*0044*/ 	.byte	0x00, 0xf5, 0x21, 0x00


	//----- nvinfo : EIATTR_SPARSE_MMA_MASK
	.align		4
.L_16:
        /*0048*/ 	.byte	0x03, 0x50
        /*004a*/ 	.short	0x0000


	//----- nvinfo : EIATTR_MAXREG_COUNT
	.align		4
        /*004c*/ 	.byte	0x03, 0x1b
        /*004e*/ 	.short	0x00ff


	//----- nvinfo : EIATTR_MERCURY_ISA_VERSION
	.align		4
        /*0050*/ 	.byte	0x03, 0x5f
        /*0052*/ 	.short	0x0101


	//----- nvinfo : EIATTR_UNUSED_LOAD_BYTE_OFFSET
	.align		4
        /*0054*/ 	.byte	0x04, 0x44
        /*0056*/ 	.short	(.L_18 - .L_17)


	//   ....[0]....
.L_17:
        /*0058*/ 	.word	0x00000200
        /*005c*/ 	.word	0x00000007


	//----- nvinfo : EIATTR_VRC_CTA_INIT_COUNT
	.align		4
.L_18:
        /*0060*/ 	.byte	0x02, 0x4a
	.zero		1
	.zero		1


	//----- nvinfo : EIATTR_EXIT_INSTR_OFFSETS
	.align		4
        /*0064*/ 	.byte	0x04, 0x1c
        /*0066*/ 	.short	(.L_20 - .L_19)


	//   ....[0]....
.L_19:
        /*0068*/ 	.word	0x000000f0


	//   ....[1]....
        /*006c*/ 	.word	0x000011f0


	//   ....[2]....
        /*0070*/ 	.word	0x00001710


	//----- nvinfo : EIATTR_CRS_STACK_SIZE
	.align		4
.L_20:
        /*0074*/ 	.byte	0x04, 0x1e
        /*0076*/ 	.short	(.L_22 - .L_21)
.L_21:
        /*0078*/ 	.word	0x00000000


	//----- nvinfo : EIATTR_CBANK_PARAM_SIZE
	.align		4
.L_22:
        /*007c*/ 	.byte	0x03, 0x19
        /*007e*/ 	.short	0x0014


	//----- nvinfo : EIATTR_PARAM_CBANK
	.align		4
        /*0080*/ 	.byte	0x04, 0x0a
        /*0082*/ 	.short	(.L_24 - .L_23)
	.align		4
.L_23:
        /*0084*/ 	.word	index@(.nv.constant0._Z14kernel_min_dstP6uchar4iii)
        /*0088*/ 	.short	0x0380
        /*008a*/ 	.short	0x0014


	//----- nvinfo : EIATTR_SW_WAR
	.align		4
.L_24:
        /*008c*/ 	.byte	0x04, 0x36
        /*008e*/ 	.short	(.L_26 - .L_25)
.L_25:
        /*0090*/ 	.word	0x00000008
.L_26:


//--------------------- .nv.callgraph             --------------------------
	.section	.nv.callgraph,"",@"SHT_CUDA_CALLGRAPH"
	.align	4
	.sectionentsize	8
	.align		4
        /*0000*/ 	.word	0x00000000
	.align		4
        /*0004*/ 	.word	0xffffffff
	.align		4
        /*0008*/ 	.word	0x00000000
	.align		4
        /*000c*/ 	.word	0xfffffffe
	.align		4
        /*0010*/ 	.word	0x00000000
	.align		4
        /*0014*/ 	.word	0xfffffffd
	.align		4
        /*0018*/ 	.word	0x00000000
	.align		4
        /*001c*/ 	.word	0xfffffffc


//--------------------- .nv.constant3             --------------------------
	.section	.nv.constant3,"a",@progbits
	.align	8
.nv.constant3:
	.type		AVG,@object
	.size		AVG,(.L_0 - AVG)
AVG:
	.zero		768
.L_0:


//--------------------- .text._Z14kernel_min_dstP6uchar4iii --------------------------
	.section	.text._Z14kernel_min_dstP6uchar4iii,"ax",@progbits
	.align	128
        .global         _Z14kernel_min_dstP6uchar4iii
        .type           _Z14kernel_min_dstP6uchar4iii,@function
        .size           _Z14kernel_min_dstP6uchar4iii,(.L_x_17 - _Z14kernel_min_dstP6uchar4iii)
        .other          _Z14kernel_min_dstP6uchar4iii,@"STO_CUDA_ENTRY STV_DEFAULT"
_Z14kernel_min_dstP6uchar4iii:
.text._Z14kernel_min_dstP6uchar4iii:
[----:B------:R-:W-:Y:S01]  /*0000*/  LDC R1, c[0x0][0x37c] ;  /* 0x0000df00ff017b82 */ /* 0x000fe20000000800 */
[----:B------:R-:W0:Y:S07]  /*0010*/  S2R R5, SR_TID.X ;  /* 0x0000000000057919 */ /* 0x000e2e0000002100 */
[----:B------:R-:W0:Y:S01]  /*0020*/  S2UR UR4, SR_CTAID.X ;  /* 0x00000000000479c3 */ /* 0x000e220000002500 */
[----:B------:R-:W1:Y:S01]  /*0030*/  LDCU UR8, c[0x0][0x388] ;  /* 0x00007100ff0877ac */ /* 0x000e620008000800 */
[----:B------:R-:W2:Y:S06]  /*0040*/  S2R R0, SR_TID.Y ;  /* 0x0000000000007919 */ /* 0x000eac0000002200 */
[----:B------:R-:W0:Y:S08]  /*0050*/  LDC R2, c[0x0][0x360] ;  /* 0x0000d800ff027b82 */ /* 0x000e300000000800 */
[----:B------:R-:W2:Y:S08]  /*0060*/  S2UR UR5, SR_CTAID.Y ;  /* 0x00000000000579c3 */ /* 0x000eb00000002600 */
[----:B------:R-:W2:Y:S01]  /*0070*/  LDC R3, c[0x0][0x364] ;  /* 0x0000d900ff037b82 */ /* 0x000ea20000000800 */
[----:B------:R-:W3:Y:S01]  /*0080*/  LDCU UR6, c[0x0][0x370] ;  /* 0x00006e00ff0677ac */ /* 0x000ee20008000800 */
[----:B------:R-:W4:Y:S01]  /*0090*/  LDCU UR7, c[0x0][0x374] ;  /* 0x00006e80ff0777ac */ /* 0x000f220008000800 */
[----:B0-----:R-:W-:-:S05]  /*00a0*/  IMAD R5, R2, UR4, R5 ;  /* 0x0000000402057c24 */ /* 0x001fca000f8e0205 */
[----:B-1----:R-:W-:Y:S01]  /*00b0*/  ISETP.GE.AND P0, PT, R5, UR8, PT ;  /* 0x0000000805007c0c */ /* 0x002fe2000bf06270 */
[----:B---3--:R-:W-:Y:S02]  /*00c0*/  IMAD R2, R2, UR6, RZ ;  /* 0x0000000602027c24 */ /* 0x008fe4000f8e02ff */
[C---:B--2---:R-:W-:Y:S02]  /*00d0*/  IMAD R0, R3.reuse, UR5, R0 ;  /* 0x0000000503007c24 */ /* 0x044fe4000f8e0200 */
[----:B----4-:R-:W-:-:S08]  /*00e0*/  IMAD R3, R3, UR7, RZ ;  /* 0x0000000703037c24 */ /* 0x010fd0000f8e02ff */
[----:B------:R-:W-:Y:S05]  /*00f0*/  @P0 EXIT ;  /* 0x000000000000094d */ /* 0x000fea0003800000 */
[----:B------:R-:W0:Y:S01]  /*0100*/  LDCU UR4, c[0x0][0x390] ;  /* 0x00007200ff0477ac */ /* 0x000e220008000800 */
[----:B------:R-:W1:Y:S01]  /*0110*/  LDCU.64 UR8, c[0x0][0x358] ;  /* 0x00006b00ff0877ac */ /* 0x000e620008000a00 */
[----:B0-----:R-:W-:-:S09]  /*0120*/  UISETP.GE.AND UP0, UPT, UR4, 0x1, UPT ;  /* 0x000000010400788c */ /* 0x001fd2000bf06270 */
[----:B-1----:R-:W-:Y:S05]  /*0130*/  BRA.U !UP0, `(.L_x_0) ;  /* 0x0000001108307547 */ /* 0x002fea000b800000 */
[----:B------:R-:W-:Y:S02]  /*0140*/  ULOP3.LUT UR5, UR4, 0x7, URZ, 0xc0, !UPT ;  /* 0x0000000704057892 */ /* 0x000fe4000f8ec0ff */
[----:B------:R-:W-:-:S12]  /*0150*/  ULOP3.LUT UR4, UR4, 0x7ffffff8, URZ, 0xc0, !UPT ;  /* 0x7ffffff804047892 */ /* 0x000fd8000f8ec0ff */
.L_x_9:
[----:B0-----:R-:W0:Y:S01]  /*0160*/  LDCU UR6, c[0x0][0x38c] ;  /* 0x00007180ff0677ac */ /* 0x001e220008000800 */
[----:B------:R-:W-:Y:S01]  /*0170*/  BSSY.RECONVERGENT B0, `(.L_x_1) ;  /* 0x0000101000007945 */ /* 0x000fe20003800200 */
[----:B0-----:R-:W-:-:S13]  /*0180*/  ISETP.GE.AND P0, PT, R0, UR6, PT ;  /* 0x0000000600007c0c */ /* 0x001fda000bf06270 */
[----:B-123--:R-:W-:Y:S05]  /*0190*/  @P0 BRA `(.L_x_2) ;  /* 0x0000000c00f80947 */ /* 0x00efea0003800000 */
[----:B------:R-:W-:-:S07]  /*01a0*/  IMAD.MOV.U32 R2, RZ, RZ, R0 ;  /* 0x000000ffff027224 */ /* 0x000fce00078e0000 */
.L_x_8:
[----:B01----:R-:W0:Y:S01]  /*01b0*/  LDC.64 R6, c[0x0][0x380] ;  /* 0x0000e000ff067b82 */ /* 0x003e220000000a00 */
[----:B------:R-:W1:Y:S07]  /*01c0*/  LDCU.64 UR6, c[0x0][0x388] ;  /* 0x00007100ff0677ac */ /* 0x000e6e0008000a00 */
[----:B--2---:R-:W2:Y:S01]  /*01d0*/  LDC R4, c[0x0][0x390] ;  /* 0x0000e400ff047b82 */ /* 0x004ea20000000800 */
[----:B-1----:R-:W-:-:S04]  /*01e0*/  IMAD R9, R2, UR6, R5 ;  /* 0x0000000602097c24 */ /* 0x002fc8000f8e0205 */
[----:B0-----:R-:W-:-:S05]  /*01f0*/  IMAD.WIDE R6, R9, 0x4, R6 ;  /* 0x0000000409067825 */ /* 0x001fca00078e0206 */
[----:B---3--:R-:W3:Y:S01]  /*0200*/  LDG.E R16, desc[UR8][R6.64] ;  /* 0x0000000806107981 */ /* 0x008ee2000c1e1900 */
[----:B------:R-:W-:Y:S02]  /*0210*/  IMAD.IADD R2, R3, 0x1, R2 ;  /* 0x0000000103027824 */ /* 0x000fe400078e0202 */
[----:B------:R-:W-:Y:S01]  /*0220*/  HFMA2 R14, -RZ, RZ, 0, 0 ;  /* 0x00000000ff0e7431 */ /* 0x000fe200000001ff */
[----:B--2---:R-:W-:Y:S01]  /*0230*/  ISETP.GE.U32.AND P1, PT, R4, 0x8, PT ;  /* 0x000000080400780c */ /* 0x004fe20003f26070 */
[----:B------:R-:W-:Y:S01]  /*0240*/  IMAD.MOV.U32 R25, RZ, RZ, RZ ;  /* 0x000000ffff197224 */ /* 0x000fe200078e00ff */
[----:B------:R-:W-:Y:S01]  /*0250*/  ISETP.GE.AND P0, PT, R2, UR7, PT ;  /* 0x0000000702007c0c */ /* 0x000fe2000bf06270 */
[----:B------:R-:W-:Y:S02]  /*0260*/  IMAD.MOV.U32 R26, RZ, RZ, RZ ;  /* 0x000000ffff1a7224 */ /* 0x000fe400078e00ff */
[----:B------:R-:W-:Y:S01]  /*0270*/  IMAD.MOV.U32 R15, RZ, RZ, -0x100000 ;  /* 0xfff00000ff0f7424 */ /* 0x000fe200078e00ff */
[----:B---3--:R0:W1:Y:S08]  /*0280*/  I2F.F64.U8 R8, R16 ;  /* 0x0000001000087312 */ /* 0x0080700000001800 */
[----:B------:R0:W2:Y:S08]  /*0290*/  I2F.F64.U8 R10, R16.B1 ;  /* 0x10000010000a7312 */ /* 0x0000b00000001800 */
[----:B------:R0:W3:Y:S01]  /*02a0*/  I2F.F64.U8 R12, R16.B2 ;  /* 0x20000010000c7312 */ /* 0x0000e20000001800 */
[----:B-1----:R-:W-:Y:S05]  /*02b0*/  @!P1 BRA `(.L_x_3) ;  /* 0x0000000400e89947 */ /* 0x002fea0003800000 */
[----:B------:R-:W-:Y:S01]  /*02c0*/  IMAD.MOV.U32 R25, RZ, RZ, RZ ;  /* 0x000000ffff197224 */ /* 0x000fe200078e00ff */
[----:B------:R-:W-:Y:S01]  /*02d0*/  MOV R14, 0x0 ;  /* 0x00000000000e7802 */ /* 0x000fe20000000f00 */
[----:B------:R-:W-:Y:S02]  /*02e0*/  IMAD.MOV.U32 R24, RZ, RZ, 0x60 ;  /* 0x00000060ff187424 */ /* 0x000fe400078e00ff */
[----:B------:R-:W-:Y:S02]  /*02f0*/  IMAD.MOV.U32 R26, RZ, RZ, RZ ;  /* 0x000000ffff1a7224 */ /* 0x000fe400078e00ff */
[----:B------:R-:W-:-:S07]  /*0300*/  IMAD.MOV.U32 R15, RZ, RZ, -0x100000 ;  /* 0xfff00000ff0f7424 */ /* 0x000fce00078e00ff */
.L_x_4:
[----:B0-----:R-:W2:Y:S08]  /*0310*/  LDC.64 R16, c[0x3][R24+-0x58] ;  /* 0x00ffea0018107b82 */ /* 0x001eb00000000a00 */
[----:B------:R-:W0:Y:S08]  /*0320*/  LDC.64 R20, c[0x3][R24+-0x60] ;  /* 0x00ffe80018147b82 */ /* 0x000e300000000a00 */
[----:B------:R-:W3:Y:S01]  /*0330*/  LDC.64 R18, c[0x3][R24+-0x50] ;  /* 0x00ffec0018127b82 */ /* 0x000ee20000000a00 */
[----:B--2---:R-:W-:-:S02]  /*0340*/  DADD R16, R10, -R16 ;  /* 0x000000000a107229 */ /* 0x004fc40000000810 */
[----:B0-----:R-:W-:-:S06]  /*0350*/  DADD R20, R8, -R20 ;  /* 0x0000000008147229 */ /* 0x001fcc0000000814 */
[----:B------:R-:W-:Y:S02]  /*0360*/  DMUL R16, R16, R16 ;  /* 0x0000001010107228 */ /* 0x000fe40000000000 */
[----:B---3--:R-:W-:-:S06]  /*0370*/  DADD R18, R12, -R18 ;  /* 0x000000000c127229 */ /* 0x008fcc0000000812 */
[----:B------:R-:W-:-:S08]  /*0380*/  DFMA R16, R20, R20, R16 ;  /* 0x000000141410722b */ /* 0x000fd00000000010 */
[----:B------:R-:W-:Y:S02]  /*0390*/  DFMA R18, R18, R18, R16 ;  /* 0x000000121212722b */ /* 0x000fe40000000010 */
[----:B------:R-:W0:Y:S06]  /*03a0*/  LDC.64 R16, c[0x3][R24+-0x40] ;  /* 0x00fff00018107b82 */ /* 0x000e2c0000000a00 */
[--C-:B------:R-:W-:Y:S02]  /*03b0*/  DADD R20, -RZ, -R18.reuse ;  /* 0x00000000ff147229 */ /* 0x100fe40000000912 */
[----:B------:R-:W-:Y:S01]  /*03c0*/  DSETP.GEU.AND P6, PT, R14, -R18, PT ;  /* 0x800000120e00722a */ /* 0x000fe20003fce000 */
[----:B------:R-:W1:Y:S05]  /*03d0*/  LDC.64 R18, c[0x3][R24+-0x48] ;  /* 0x00ffee0018127b82 */ /* 0x000e6a0000000a00 */
[----:B------:R-:W-:-:S02]  /*03e0*/  SEL R26, R25, R26, !P6 ;  /* 0x0000001a191a7207 */ /* 0x000fc40007000000 */
[----:B------:R-:W-:Y:S02]  /*03f0*/  FSEL R22, R20, R14, !P6 ;  /* 0x0000000e14167208 */ /* 0x000fe40007000000 */
[----:B------:R-:W-:Y:S02]  /*0400*/  FSEL R23, R21, R15, !P6 ;  /* 0x0000000f15177208 */ /* 0x000fe40007000000 */
[----:B------:R-:W2:Y:S01]  /*0410*/  LDC.64 R14, c[0x3][R24+-0x38] ;  /* 0x00fff200180e7b82 */ /* 0x000ea20000000a00 */
[----:B0-----:R-:W-:-:S08]  /*0420*/  DADD R16, R10, -R16 ;  /* 0x000000000a107229 */ /* 0x001fd00000000810 */
[----:B------:R-:W-:Y:S02]  /*0430*/  DMUL R20, R16, R16 ;  /* 0x0000001010147228 */ /* 0x000fe40000000000 */
[----:B-1----:R-:W-:-:S08]  /*0440*/  DADD R18, R8, -R18 ;  /* 0x0000000008127229 */ /* 0x002fd00000000812 */
[----:B------:R-:W-:Y:S02]  /*0450*/  DFMA R20, R18, R18, R20 ;  /* 0x000000121214722b */ /* 0x000fe40000000014 */
[----:B--2---:R-:W-:Y:S01]  /*0460*/  DADD R16, R12, -R14 ;  /* 0x000000000c107229 */ /* 0x004fe2000000080e */
[----:B------:R-:W0:Y:S07]  /*0470*/  LDC.64 R18, c[0x3][R24+-0x20] ;  /* 0x00fff80018127b82 */ /* 0x000e2e0000000a00 */
[----:B------:R-:W-:Y:S01]  /*0480*/  DFMA R20, R16, R16, R20 ;  /* 0x000000101014722b */ /* 0x000fe20000000014 */
[----:B------:R-:W1:Y:S07]  /*0490*/  LDC.64 R14, c[0x3][R24+-0x28] ;  /* 0x00fff600180e7b82 */ /* 0x000e6e0000000a00 */
[--C-:B------:R-:W-:Y:S01]  /*04a0*/  DSETP.GEU.AND P1, PT, R22, -R20.reuse, PT ;  /* 0x800000141600722a */ /* 0x100fe20003f2e000 */
[----:B------:R-:W2:Y:S01]  /*04b0*/  LDC.64 R16, c[0x3][R24+-0x30] ;  /* 0x00fff40018107b82 */ /* 0x000ea20000000a00 */
[----:B------:R-:W-:-:S02]  /*04c0*/  DADD R20, -RZ, -R20 ;  /* 0x00000000ff147229 */ /* 0x000fc40000000914 */
[----:B0-----:R-:W-:-:S08]  /*04d0*/  DADD R18, R12, -R18 ;  /* 0x000000000c127229 */ /* 0x001fd00000000812 */
[----:B------:R-:W-:Y:S02]  /*04e0*/  FSEL R22, R20, R22, !P1 ;  /* 0x0000001614167208 */ /* 0x000fe40004800000 */
[----:B------:R-:W-:Y:S01]  /*04f0*/  FSEL R23, R21, R23, !P1 ;  /* 0x0000001715177208 */ /* 0x000fe20004800000 */
[----:B------:R-:W-:Y:S01]  /*0500*/  @!P1 VIADD R26, R25, 0x1 ;  /* 0x00000001191a9836 */ /* 0x000fe20000000000 */
[----:B-1----:R-:W-:Y:S02]  /*0510*/  DADD R14, R10, -R14 ;  /* 0x000000000a0e7229 */ /* 0x002fe4000000080e */
[----:B--2---:R-:W-:-:S06]  /*0520*/  DADD R16, R8, -R16 ;  /* 0x0000000008107229 */ /* 0x004fcc0000000810 */
[----:B------:R-:W-:Y:S02]  /*0530*/  DMUL R20, R14, R14 ;  /* 0x0000000e0e147228 */ /* 0x000fe40000000000 */
[----:B------:R-:W0:Y:S06]  /*0540*/  LDC.64 R14, c[0x3][R24+-0x10] ;  /* 0x00fffc00180e7b82 */ /* 0x000e2c0000000a00 */
[----:B------:R-:W-:Y:S02]  /*0550*/  DFMA R20, R16, R16, R20 ;  /* 0x000000101014722b */ /* 0x000fe40000000014 */
[----:B------:R-:W1:Y:S06]  /*0560*/  LDC.64 R16, c[0x3][R24+-0x18] ;  /* 0x00fffa0018107b82 */ /* 0x000e6c0000000a00 */
[----:B------:R-:W-:-:S02]  /*0570*/  DFMA R18, R18, R18, R20 ;  /* 0x000000121212722b */ /* 0x000fc40000000014 */
[----:B------:R-:W2:Y:S06]  /*0580*/  LDC.64 R20, c[0x3][R24+-0x8] ;  /* 0x00fffe0018147b82 */ /* 0x000eac0000000a00 */
[----:B------:R-:W-:Y:S02]  /*0590*/  DSETP.GEU.AND P2, PT, R22, -R18, PT ;  /* 0x800000121600722a */ /* 0x000fe40003f4e000 */
[----:B0-----:R-:W-:Y:S02]  /*05a0*/  DADD R14, R10, -R14 ;  /* 0x000000000a0e7229 */ /* 0x001fe4000000080e */
[----:B------:R-:W-:-:S06]  /*05b0*/  DADD R18, -RZ, -R18 ;  /* 0x00000000ff127229 */ /* 0x000fcc0000000912 */
[----:B------:R-:W-:Y:S02]  /*05c0*/  DMUL R14, R14, R14 ;  /* 0x0000000e0e0e7228 */ /* 0x000fe40000000000 */
[----:B-1----:R-:W-:Y:S02]  /*05d0*/  DADD R16, R8, -R16 ;  /* 0x0000000008107229 */ /* 0x002fe40000000810 */
[----:B------:R-:W-:Y:S01]  /*05e0*/  FSEL R22, R18, R22, !P2 ;  /* 0x0000001612167208 */ /* 0x000fe20005000000 */
[----:B------:R-:W-:Y:S01]  /*05f0*/  @!P2 VIADD R26, R25, 0x2 ;  /* 0x00000002191aa836 */ /* 0x000fe20000000000 */
[----:B------:R-:W-:Y:S01]  /*0600*/  FSEL R23, R19, R23, !P2 ;  /* 0x0000001713177208 */ /* 0x000fe20005000000 */
[----:B--2---:R-:W-:Y:S01]  /*0610*/  DADD R20, R12, -R20 ;  /* 0x000000000c147229 */ /* 0x004fe20000000814 */
[----:B------:R-:W0:Y:S02]  /*0620*/  LDC.64 R18, c[0x3][R24+0x10] ;  /* 0x00c0040018127b82 */ /* 0x000e240000000a00 */
[----:B------:R-:W-:-:S06]  /*0630*/  DFMA R16, R16, R16, R14 ;  /* 0x000000101010722b */ /* 0x000fcc000000000e */
[----:B------:R-:W1:Y:S02]  /*0640*/  LDC.64 R14, c[0x3][R24+0x8] ;  /* 0x00c00200180e7b82 */ /* 0x000e640000000a00 */
[----:B------:R-:W-:-:S06]  /*0650*/  DFMA R16, R20, R20, R16 ;  /* 0x000000141410722b */ /* 0x000fcc0000000010 */
[----:B------:R-:W2:Y:S02]  /*0660*/  LDC.64 R20, c[0x3][R24] ;  /* 0x00c0000018147b82 */ /* 0x000ea40000000a00 */
[--C-:B------:R-:W-:Y:S02]  /*0670*/  DSETP.GEU.AND P3, PT, R22, -R16.reuse, PT ;  /* 0x800000101600722a */ /* 0x100fe40003f6e000 */
[----:B------:R-:W-:Y:S02]  /*0680*/  DADD R16, -RZ, -R16 ;  /* 0x00000000ff107229 */ /* 0x000fe40000000910 */
[----:B0-----:R-:W-:-:S08]  /*0690*/  DADD R18, R12, -R18 ;  /* 0x000000000c127229 */ /* 0x001fd00000000812 */
[----:B------:R-:W-:Y:S02]  /*06a0*/  FSEL R16, R16, R22, !P3 ;  /* 0x0000001610107208 */ /* 0x000fe40005800000 */
[----:B------:R-:W-:Y:S01]  /*06b0*/  FSEL R17, R17, R23, !P3 ;  /* 0x0000001711117208 */ /* 0x000fe20005800000 */
[----:B-1----:R-:W-:Y:S01]  /*06c0*/  DADD R14, R10, -R14 ;  /* 0x000000000a0e7229 */ /* 0x002fe2000000080e */
[----:B------:R-:W-:Y:S01]  /*06d0*/  @!P3 VIADD R26, R25, 0x3 ;  /* 0x00000003191ab836 */ /* 0x000fe20000000000 */
        /* <DEDUP_REMOVED lines=12> */
[----:B------:R-:W-:Y:S02]  /*07a0*/  FSEL R16, R22, R16, !P4 ;  /* 0x0000001016107208 */ /* 0x000fe40006000000 */
[----:B------:R-:W-:Y:S01]  /*07b0*/  FSEL R17, R23, R17, !P4 ;  /* 0x0000001117117208 */ /* 0x000fe20006000000 */
[----:B--2---:R-:W-:Y:S01]  /*07c0*/  DADD R18, R12, -R18 ;  /* 0x000000000c127229 */ /* 0x004fe20000000812 */
[----:B------:R-:W-:Y:S02]  /*07d0*/  @!P4 IADD3 R26, PT, PT, R25, 0x4, RZ ;  /* 0x00000004191ac810 */ /* 0x000fe40007ffe0ff */
[----:B------:R-:W-:Y:S01]  /*07e0*/  DFMA R20, R20, R20, R14 ;  /* 0x000000141414722b */ /* 0x000fe2000000000e */
[----:B------:R-:W0:Y:S07]  /*07f0*/  LDC.64 R14, c[0x3][R24+0x38] ;  /* 0x00c00e00180e7b82 */ /* 0x000e2e0000000a00 */
[----:B------:R-:W-:Y:S01]  /*0800*/  DFMA R20, R18, R18, R20 ;  /* 0x000000121214722b */ /* 0x000fe20000000014 */
[----:B------:R-:W1:Y:S07]  /*0810*/  LDC.64 R18, c[0x3][R24+0x30] ;  /* 0x00c00c0018127b82 */ /* 0x000e6e0000000a00 */
[----:B------:R-:W-:-:S02]  /*0820*/  DSETP.GEU.AND P5, PT, R16, -R20, PT ;  /* 0x800000141000722a */ /* 0x000fc40003fae000 */
[----:B------:R-:W-:Y:S02]  /*0830*/  DADD R20, -RZ, -R20 ;  /* 0x00000000ff147229 */ /* 0x000fe40000000914 */
[----:B0-----:R-:W-:Y:S01]  /*0840*/  DADD R22, R10, -R14 ;  /* 0x000000000a167229 */ /* 0x001fe2000000080e */
[----:B------:R-:W0:Y:S07]  /*0850*/  LDC.64 R14, c[0x3][R24+0x40] ;  /* 0x00c01000180e7b82 */ /* 0x000e2e0000000a00 */
[----:B------:R-:W-:-:S02]  /*0860*/  FSEL R16, R20, R16, !P5 ;  /* 0x0000001014107208 */ /* 0x000fc40006800000 */
[----:B------:R-:W-:Y:S01]  /*0870*/  @!P5 VIADD R26, R25, 0x5 ;  /* 0x00000005191ad836 */ /* 0x000fe20000000000 */
[----:B------:R-:W-:Y:S01]  /*0880*/  FSEL R17, R21, R17, !P5 ;  /* 0x0000001115117208 */ /* 0x000fe20006800000 */
[----:B-1----:R-:W-:Y:S02]  /*0890*/  DADD R20, R8, -R18 ;  /* 0x0000000008147229 */ /* 0x002fe40000000812 */
[----:B------:R-:W-:Y:S01]  /*08a0*/  DMUL R22, R22, R22 ;  /* 0x0000001616167228 */ /* 0x000fe20000000000 */
[----:B------:R-:W1:Y:S07]  /*08b0*/  LDC.64 R18, c[0x3][R24+0x50] ;  /* 0x00c0140018127b82 */ /* 0x000e6e0000000a00 */
[----:B------:R-:W-:Y:S01]  /*08c0*/  DFMA R22, R20, R20, R22 ;  /* 0x000000141416722b */ /* 0x000fe20000000016 */
[----:B------:R-:W2:Y:S01]  /*08d0*/  LDC.64 R20, c[0x3][R24+0x48] ;  /* 0x00c0120018147b82 */ /* 0x000ea20000000a00 */
[----:B0-----:R-:W-:-:S08]  /*08e0*/  DADD R14, R12, -R14 ;  /* 0x000000000c0e7229 */ /* 0x001fd0000000080e */
[----:B------:R-:W-:Y:S02]  /*08f0*/  DFMA R22, R14, R14, R22 ;  /* 0x0000000e0e16722b */ /* 0x000fe40000000016 */
[----:B------:R0:W3:Y:S01]  /*0900*/  LDC.64 R14, c[0x3][R24+0x58] ;  /* 0x00c01600180e7b82 */ /* 0x0000e20000000a00 */
[----:B-1----:R-:W-:-:S05]  /*0910*/  DADD R18, R10, -R18 ;  /* 0x000000000a127229 */ /* 0x002fca0000000812 */
[----:B------:R-:W-:Y:S02]  /*0920*/  DSETP.GEU.AND P6, PT, R16, -R22, PT ;  /* 0x800000161000722a */ /* 0x000fe40003fce000 */
[----:B--2---:R-:W-:Y:S01]  /*0930*/  DADD R20, R8, -R20 ;  /* 0x0000000008147229 */ /* 0x004fe20000000814 */
[----:B0-----:R-:W-:Y:S01]  /*0940*/  IADD3 R24, PT, PT, R24, 0xc0, RZ ;  /* 0x000000c018187810 */ /* 0x001fe20007ffe0ff */
[----:B------:R-:W-:Y:S02]  /*0950*/  DMUL R18, R18, R18 ;  /* 0x0000001212127228 */ /* 0x000fe40000000000 */
[----:B------:R-:W-:-:S06]  /*0960*/  DADD R22, -RZ, -R22 ;  /* 0x00000000ff167229 */ /* 0x000fcc0000000916 */
[----:B------:R-:W-:Y:S02]  /*0970*/  DFMA R18, R20, R20, R18 ;  /* 0x000000141412722b */ /* 0x000fe40000000012 */
[----:B------:R-:W-:Y:S01]  /*0980*/  @!P6 VIADD R26, R25, 0x6 ;  /* 0x00000006191ae836 */ /* 0x000fe20000000000 */
[----:B---3--:R-:W-:-:S08]  /*0990*/  DADD R14, R12, -R14 ;  /* 0x000000000c0e7229 */ /* 0x008fd0000000080e */
[----:B------:R-:W-:Y:S01]  /*09a0*/  DFMA R18, R14, R14, R18 ;  /* 0x0000000e0e12722b */ /* 0x000fe20000000012 */
[----:B------:R-:W-:Y:S02]  /*09b0*/  FSEL R14, R22, R16, !P6 ;  /* 0x00000010160e7208 */ /* 0x000fe40007000000 */
[----:B------:R-:W-:-:S06]  /*09c0*/  FSEL R15, R23, R17, !P6 ;  /* 0x00000011170f7208 */ /* 0x000fcc0007000000 */
[--C-:B------:R-:W-:Y:S02]  /*09d0*/  DSETP.GEU.AND P1, PT, R14, -R18.reuse, PT ;  /* 0x800000120e00722a */ /* 0x100fe40003f2e000 */
[----:B------:R-:W-:-:S10]  /*09e0*/  DADD R18, -RZ, -R18 ;  /* 0x00000000ff127229 */ /* 0x000fd40000000912 */
[----:B------:R-:W-:Y:S02]  /*09f0*/  FSEL R14, R18, R14, !P1 ;  /* 0x0000000e120e7208 */ /* 0x000fe40004800000 */
[----:B------:R-:W-:Y:S01]  /*0a00*/  @!P1 VIADD R26, R25, 0x7 ;  /* 0x00000007191a9836 */ /* 0x000fe20000000000 */
[----:B------:R-:W-:Y:S01]  /*0a10*/  FSEL R15, R19, R15, !P1 ;  /* 0x0000000f130f7208 */ /* 0x000fe20004800000 */
[----:B------:R-:W-:-:S05]  /*0a20*/  VIADD R25, R25, 0x8 ;  /* 0x0000000819197836 */ /* 0x000fca0000000000 */
[----:B------:R-:W-:-:S13]  /*0a30*/  ISETP.NE.AND P2, PT, R25, UR4, PT ;  /* 0x0000000419007c0c */ /* 0x000fda000bf45270 */
[----:B------:R-:W-:Y:S05]  /*0a40*/  @P2 BRA `(.L_x_4) ;  /* 0xfffffff800302947 */ /* 0x000fea000383ffff */
[----:B------:R-:W-:-:S07]  /*0a50*/  IMAD.U32 R25, RZ, RZ, UR4 ;  /* 0x00000004ff197e24 */ /* 0x000fce000f8e00ff */
.L_x_3:
[----:B------:R-:W-:-:S09]  /*0a60*/  UISETP.NE.AND UP0, UPT, UR5, URZ, UPT ;  /* 0x000000ff0500728c */ /* 0x000fd2000bf05270 */
[----:B------:R-:W-:Y:S05]  /*0a70*/  BRA.U !UP0, `(.L_x_5) ;  /* 0x0000000508b87547 */ /* 0x000fea000b800000 */
[----:B------:R-:W-:-:S04]  /*0a80*/  UIADD3 UR6, UPT, UPT, UR5, -0x1, URZ ;  /* 0xffffffff05067890 */ /* 0x000fc8000fffe0ff */
[----:B------:R-:W-:-:S09]  /*0a90*/  UISETP.GE.U32.AND UP0, UPT, UR6, 0x3, UPT ;  /* 0x000000030600788c */ /* 0x000fd2000bf06070 */
[----:B------:R-:W-:Y:S05]  /*0aa0*/  BRA.U !UP0, `(.L_x_6) ;  /* 0x0000000108e87547 */ /* 0x000fea000b800000 */
[----:B------:R-:W-:-:S04]  /*0ab0*/  IMAD R24, R25, 0x18, RZ ;  /* 0x0000001819187824 */ /* 0x000fc800078e02ff */
[----:B0-----:R-:W2:Y:S08]  /*0ac0*/  LDC.64 R16, c[0x3][R24+0x8] ;  /* 0x00c0020018107b82 */ /* 0x001eb00000000a00 */
[----:B------:R-:W0:Y:S08]  /*0ad0*/  LDC.64 R20, c[0x3][R24] ;  /* 0x00c0000018147b82 */ /* 0x000e300000000a00 */
[----:B------:R-:W3:Y:S01]  /*0ae0*/  LDC.64 R18, c[0x3][R24+0x10] ;  /* 0x00c0040018127b82 */ /* 0x000ee20000000a00 */
[----:B--2---:R-:W-:-:S07]  /*0af0*/  DADD R16, R10, -R16 ;  /* 0x000000000a107229 */ /* 0x004fce0000000810 */
[----:B------:R-:W1:Y:S01]  /*0b00*/  LDC.64 R22, c[0x3][R24+0x30] ;  /* 0x00c00c0018167b82 */ /* 0x000e620000000a00 */
[----:B0-----:R-:W-:Y:S02]  /*0b10*/  DADD R20, R8, -R20 ;  /* 0x0000000008147229 */ /* 0x001fe40000000814 */
[----:B------:R-:W-:Y:S02]  /*0b20*/  DMUL R16, R16, R16 ;  /* 0x0000001010107228 */ /* 0x000fe40000000000 */
[----:B---3--:R-:W-:-:S06]  /*0b30*/  DADD R18, R12, -R18 ;  /* 0x000000000c127229 */ /* 0x008fcc0000000812 */
[----:B------:R-:W-:Y:S02]  /*0b40*/  DFMA R16, R20, R20, R16 ;  /* 0x000000141410722b */ /* 0x000fe40000000010 */
[----:B-1----:R-:W-:-:S06]  /*0b50*/  DADD R22, R8, -R22 ;  /* 0x0000000008167229 */ /* 0x002fcc0000000816 */
        /* <DEDUP_REMOVED lines=15> */
[----:B------:R-:W-:-:S02]  /*0c50*/  DFMA R16, R18, R18, R16 ;  /* 0x000000121210722b */ /* 0x000fc40000000010 */
[----:B------:R-:W1:Y:S06]  /*0c60*/  LDC.64 R18, c[0x3][R24+0x40] ;  /* 0x00c0100018127b82 */ /* 0x000e6c0000000a00 */
[--C-:B------:R-:W-:Y:S02]  /*0c70*/  DSETP.GEU.AND P2, PT, R14, -R16.reuse, PT ;  /* 0x800000100e00722a */ /* 0x100fe40003f4e000 */
[----:B------:R-:W-:Y:S02]  /*0c80*/  DADD R16, -RZ, -R16 ;  /* 0x00000000ff107229 */ /* 0x000fe40000000910 */
[----:B0-----:R-:W-:-:S08]  /*0c90*/  DADD R20, R10, -R20 ;  /* 0x000000000a147229 */ /* 0x001fd00000000814 */
[----:B------:R-:W-:Y:S02]  /*0ca0*/  FSEL R14, R16, R14, !P2 ;  /* 0x0000000e100e7208 */ /* 0x000fe40005000000 */
[----:B------:R-:W-:Y:S01]  /*0cb0*/  FSEL R15, R17, R15, !P2 ;  /* 0x0000000f110f7208 */ /* 0x000fe20005000000 */
[----:B------:R-:W-:Y:S01]  /*0cc0*/  @!P2 VIADD R26, R25, 0x1 ;  /* 0x00000001191aa836 */ /* 0x000fe20000000000 */
[----:B------:R-:W0:Y:S01]  /*0cd0*/  LDC.64 R16, c[0x3][R24+0x50] ;  /* 0x00c0140018107b82 */ /* 0x000e220000000a00 */
[----:B------:R-:W-:Y:S02]  /*0ce0*/  DMUL R20, R20, R20 ;  /* 0x0000001414147228 */ /* 0x000fe40000000000 */
[----:B-1----:R-:W-:-:S06]  /*0cf0*/  DADD R18, R12, -R18 ;  /* 0x000000000c127229 */ /* 0x002fcc0000000812 */
[----:B------:R-:W-:Y:S02]  /*0d00*/  DFMA R22, R22, R22, R20 ;  /* 0x000000161616722b */ /* 0x000fe40000000014 */
[----:B------:R-:W1:Y:S06]  /*0d10*/  LDC.64 R20, c[0x3][R24+0x48] ;  /* 0x00c0120018147b82 */ /* 0x000e6c0000000a00 */
[----:B------:R-:W-:Y:S02]  /*0d20*/  DFMA R22, R18, R18, R22 ;  /* 0x000000121216722b */ /* 0x000fe40000000016 */
[----:B------:R-:W2:Y:S01]  /*0d30*/  LDC.64 R18, c[0x3][R24+0x58] ;  /* 0x00c0160018127b82 */ /* 0x000ea20000000a00 */
[----:B0-----:R-:W-:-:S05]  /*0d40*/  DADD R16, R10, -R16 ;  /* 0x000000000a107229 */ /* 0x001fca0000000810 */
[--C-:B------:R-:W-:Y:S02]  /*0d50*/  DSETP.GEU.AND P3, PT, R14, -R22.reuse, PT ;  /* 0x800000160e00722a */ /* 0x100fe40003f6e000 */
[----:B------:R-:W-:Y:S02]  /*0d60*/  DADD R22, -RZ, -R22 ;  /* 0x00000000ff167229 */ /* 0x000fe40000000916 */
[----:B------:R-:W-:Y:S02]  /*0d70*/  DMUL R16, R16, R16 ;  /* 0x0000001010107228 */ /* 0x000fe40000000000 */
[----:B-1----:R-:W-:-:S06]  /*0d80*/  DADD R20, R8, -R20 ;  /* 0x0000000008147229 */ /* 0x002fcc0000000814 */
[----:B------:R-:W-:Y:S02]  /*0d90*/  FSEL R14, R22, R14, !P3 ;  /* 0x0000000e160e7208 */ /* 0x000fe40005800000 */
[----:B------:R-:W-:Y:S01]  /*0da0*/  FSEL R15, R23, R15, !P3 ;  /* 0x0000000f170f7208 */ /* 0x000fe20005800000 */
[----:B------:R-:W-:Y:S01]  /*0db0*/  @!P3 VIADD R26, R25, 0x2 ;  /* 0x00000002191ab836 */ /* 0x000fe20000000000 */
[----:B------:R-:W-:Y:S02]  /*0dc0*/  DFMA R16, R20, R20, R16 ;  /* 0x000000141410722b */ /* 0x000fe40000000010 */
[----:B--2---:R-:W-:-:S08]  /*0dd0*/  DADD R18, R12, -R18 ;  /* 0x000000000c127229 */ /* 0x004fd00000000812 */
[----:B------:R-:W-:-:S08]  /*0de0*/  DFMA R16, R18, R18, R16 ;  /* 0x000000121210722b */ /* 0x000fd00000000010 */
[--C-:B------:R-:W-:Y:S02]  /*0df0*/  DSETP.GEU.AND P4, PT, R14, -R16.reuse, PT ;  /* 0x800000100e00722a */ /* 0x100fe40003f8e000 */
[----:B------:R-:W-:-:S10]  /*0e00*/  DADD R16, -RZ, -R16 ;  /* 0x00000000ff107229 */ /* 0x000fd40000000910 */
[----:B------:R-:W-:Y:S02]  /*0e10*/  FSEL R14, R16, R14, !P4 ;  /* 0x0000000e100e7208 */ /* 0x000fe40006000000 */
[----:B------:R-:W-:Y:S01]  /*0e20*/  @!P4 VIADD R26, R25, 0x3 ;  /* 0x00000003191ac836 */ /* 0x000fe20000000000 */
[----:B------:R-:W-:Y:S02]  /*0e30*/  FSEL R15, R17, R15, !P4 ;  /* 0x0000000f110f7208 */ /* 0x000fe40006000000 */
[----:B------:R-:W-:-:S07]  /*0e40*/  IADD3 R25, PT, PT, R25, 0x4, RZ ;  /* 0x0000000419197810 */ /* 0x000fce0007ffe0ff */
.L_x_6:
[----:B0-----:R-:W-:-:S13]  /*0e50*/  LOP3.LUT P1, R16, R4, 0x3, RZ, 0xc0, !PT ;  /* 0x0000000304107812 */ /* 0x001fda000782c0ff */
[----:B------:R-:W-:Y:S05]  /*0e60*/  @!P1 BRA `(.L_x_5) ;  /* 0x0000000000bc9947 */ /* 0x000fea0003800000 */
[----:B------:R-:W-:Y:S02]  /*0e70*/  ISETP.NE.AND P1, PT, R16, 0x1, PT ;  /* 0x000000011000780c */ /* 0x000fe40003f25270 */
[----:B------:R-:W-:-:S04]  /*0e80*/  LOP3.LUT R4, R4, 0x1, RZ, 0xc0, !PT ;  /* 0x0000000104047812 */ /* 0x000fc800078ec0ff */
[----:B------:R-:W-:-:S07]  /*0e90*/  ISETP.NE.U32.AND P2, PT, R4, 0x1, PT ;  /* 0x000000010400780c */ /* 0x000fce0003f45070 */
[----:B------:R-:W-:Y:S06]  /*0ea0*/  @!P1 BRA `(.L_x_7) ;  /* 0x0000000000789947 */ /* 0x000fec0003800000 */
[----:B------:R-:W-:-:S04]  /*0eb0*/  IMAD R4, R25, 0x18, RZ ;  /* 0x0000001819047824 */ /* 0x000fc800078e02ff */
[----:B------:R-:W2:Y:S08]  /*0ec0*/  LDC.64 R22, c[0x3][R4+0x8] ;  /* 0x00c0020004167b82 */ /* 0x000eb00000000a00 */
[----:B------:R-:W0:Y:S08]  /*0ed0*/  LDC.64 R16, c[0x3][R4] ;  /* 0x00c0000004107b82 */ /* 0x000e300000000a00 */
[----:B------:R-:W1:Y:S01]  /*0ee0*/  LDC.64 R20, c[0x3][R4+0x20] ;  /* 0x00c0080004147b82 */ /* 0x000e620000000a00 */
[----:B--2---:R-:W-:-:S07]  /*0ef0*/  DADD R22, R10, -R22 ;  /* 0x000000000a167229 */ /* 0x004fce0000000816 */
[----:B------:R-:W3:Y:S01]  /*0f00*/  LDC.64 R28, c[0x3][R4+0x10] ;  /* 0x00c00400041c7b82 */ /* 0x000ee20000000a00 */
[----:B0-----:R-:W-:-:S07]  /*0f10*/  DADD R16, R8, -R16 ;  /* 0x0000000008107229 */ /* 0x001fce0000000810 */
[----:B------:R-:W0:Y:S01]  /*0f20*/  LDC.64 R18, c[0x3][R4+0x28] ;  /* 0x00c00a0004127b82 */ /* 0x000e220000000a00 */
[----:B------:R-:W-:Y:S02]  /*0f30*/  DMUL R22, R22, R22 ;  /* 0x0000001616167228 */ /* 0x000fe40000000000 */
[----:B-1----:R-:W-:-:S06]  /*0f40*/  DADD R20, R10, -R20 ;  /* 0x000000000a147229 */ /* 0x002fcc0000000814 */
[----:B------:R-:W-:Y:S01]  /*0f50*/  DFMA R22, R16, R16, R22 ;  /* 0x000000101016722b */ /* 0x000fe20000000016 */
[----:B------:R-:W1:Y:S01]  /*0f60*/  LDC.64 R16, c[0x3][R4+0x18] ;  /* 0x00c0060004107b82 */ /* 0x000e620000000a00 */
[----:B------:R-:W-:Y:S02]  /*0f70*/  DMUL R20, R20, R20 ;  /* 0x0000001414147228 */ /* 0x000fe40000000000 */
[C---:B---3--:R-:W-:Y:S02]  /*0f80*/  DADD R28, R12.reuse, -R28 ;  /* 0x000000000c1c7229 */ /* 0x048fe4000000081c */
[----:B0-----:R-:W-:-:S06]  /*0f90*/  DADD R18, R12, -R18 ;  /* 0x000000000c127229 */ /* 0x001fcc0000000812 */
[----:B------:R-:W-:-:S08]  /*0fa0*/  DFMA R22, R28, R28, R22 ;  /* 0x0000001c1c16722b */ /* 0x000fd00000000016 */
[----:B------:R-:W-:Y:S02]  /*0fb0*/  DSETP.GEU.AND P1, PT, R14, -R22, PT ;  /* 0x800000160e00722a */ /* 0x000fe40003f2e000 */
[----:B-1----:R-:W-:-:S04]  /*0fc0*/  DADD R16, R8, -R16 ;  /* 0x0000000008107229 */ /* 0x002fc80000000810 */
[----:B------:R-:W-:-:S04]  /*0fd0*/  SEL R26, R25, R26, !P1 ;  /* 0x0000001a191a7207 */ /* 0x000fc80004800000 */
[----:B------:R-:W-:Y:S02]  /*0fe0*/  DFMA R20, R16, R16, R20 ;  /* 0x000000101014722b */ /* 0x000fe40000000014 */
[----:B------:R-:W-:-:S06]  /*0ff0*/  DADD R16, -RZ, -R22 ;  /* 0x00000000ff107229 */ /* 0x000fcc0000000916 */
[----:B------:R-:W-:-:S04]  /*1000*/  DFMA R20, R18, R18, R20 ;  /* 0x000000121214722b */ /* 0x000fc80000000014 */
[----:B------:R-:W-:Y:S02]  /*1010*/  FSEL R14, R16, R14, !P1 ;  /* 0x0000000e100e7208 */ /* 0x000fe40004800000 */
[----:B------:R-:W-:-:S06]  /*1020*/  FSEL R15, R17, R15, !P1 ;  /* 0x0000000f110f7208 */ /* 0x000fcc0004800000 */
[--C-:B------:R-:W-:Y:S02]  /*1030*/  DSETP.GEU.AND P3, PT, R14, -R20.reuse, PT ;  /* 0x800000140e00722a */ /* 0x100fe40003f6e000 */
[----:B------:R-:W-:-:S10]  /*1040*/  DADD R20, -RZ, -R20 ;  /* 0x00000000ff147229 */ /* 0x000fd40000000914 */
[----:B------:R-:W-:Y:S02]  /*1050*/  FSEL R14, R20, R14, !P3 ;  /* 0x0000000e140e7208 */ /* 0x000fe40005800000 */
[----:B------:R-:W-:Y:S01]  /*1060*/  @!P3 VIADD R26, R25, 0x1 ;  /* 0x00000001191ab836 */ /* 0x000fe20000000000 */
[----:B------:R-:W-:Y:S01]  /*1070*/  FSEL R15, R21, R15, !P3 ;  /* 0x0000000f150f7208 */ /* 0x000fe20005800000 */
[----:B------:R-:W-:-:S07]  /*1080*/  VIADD R25, R25, 0x2 ;  /* 0x0000000219197836 */ /* 0x000fce0000000000 */
.L_x_7:
[----:B------:R-:W-:Y:S05]  /*1090*/  @P2 BRA `(.L_x_5) ;  /* 0x0000000000302947 */ /* 0x000fea0003800000 */
[----:B------:R-:W-:-:S04]  /*10a0*/  IMAD R4, R25, 0x18, RZ ;  /* 0x0000001819047824 */ /* 0x000fc800078e02ff */
[----:B------:R-:W2:Y:S08]  /*10b0*/  LDC.64 R20, c[0x3][R4+0x8] ;  /* 0x00c0020004147b82 */ /* 0x000eb00000000a00 */
[----:B------:R-:W0:Y:S08]  /*10c0*/  LDC.64 R18, c[0x3][R4] ;  /* 0x00c0000004127b82 */ /* 0x000e300000000a00 */
[----:B------:R-:W3:Y:S01]  /*10d0*/  LDC.64 R16, c[0x3][R4+0x10] ;  /* 0x00c0040004107b82 */ /* 0x000ee20000000a00 */
[----:B--2---:R-:W-:-:S02]  /*10e0*/  DADD R20, R10, -R20 ;  /* 0x000000000a147229 */ /* 0x004fc40000000814 */
[----:B0-----:R-:W-:-:S06]  /*10f0*/  DADD R18, R8, -R18 ;  /* 0x0000000008127229 */ /* 0x001fcc0000000812 */
[----:B------:R-:W-:Y:S02]  /*1100*/  DMUL R20, R20, R20 ;  /* 0x0000001414147228 */ /* 0x000fe40000000000 */
[----:B---3--:R-:W-:-:S06]  /*1110*/  DADD R16, R12, -R16 ;  /* 0x000000000c107229 */ /* 0x008fcc0000000810 */
[----:B------:R-:W-:-:S08]  /*1120*/  DFMA R20, R18, R18, R20 ;  /* 0x000000121214722b */ /* 0x000fd00000000014 */
[----:B------:R-:W-:-:S08]  /*1130*/  DFMA R20, R16, R16, R20 ;  /* 0x000000101014722b */ /* 0x000fd00000000014 */
[----:B------:R-:W-:-:S06]  /*1140*/  DSETP.GEU.AND P1, PT, R14, -R20, PT ;  /* 0x800000140e00722a */ /* 0x000fcc0003f2e000 */
[----:B------:R-:W-:-:S08]  /*1150*/  SEL R26, R25, R26, !P1 ;  /* 0x0000001a191a7207 */ /* 0x000fd00004800000 */
.L_x_5:
[----:B------:R1:W-:Y:S01]  /*1160*/  STG.E.U8 desc[UR8][R6.64+0x3], R26 ;  /* 0x0000031a06007986 */ /* 0x0003e2000c101108 */
[----:B------:R-:W-:Y:S05]  /*1170*/  @!P0 BRA `(.L_x_8) ;  /* 0xfffffff0000c8947 */ /* 0x000fea000383ffff */
.L_x_2:
[----:B------:R-:W-:Y:S05]  /*1180*/  BSYNC.RECONVERGENT B0 ;  /* 0x0000000000007941 */ /* 0x000fea0003800200 */
.L_x_1:
[----:B------:R-:W4:Y:S01]  /*1190*/  LDCU UR6, c[0x0][0x370] ;  /* 0x00006e00ff0677ac */ /* 0x000f220008000800 */
[----:B------:R-:W4:Y:S01]  /*11a0*/  LDC R2, c[0x0][0x360] ;  /* 0x0000d800ff027b82 */ /* 0x000f220000000800 */
[----:B------:R-:W5:Y:S01]  /*11b0*/  LDCU UR7, c[0x0][0x388] ;  /* 0x00007100ff0777ac */ /* 0x000f620008000800 */
[----:B----4-:R-:W-:-:S05]  /*11c0*/  IMAD R5, R2, UR6, R5 ;  /* 0x0000000602057c24 */ /* 0x010fca000f8e0205 */
[----:B-----5:R-:W-:-:S13]  /*11d0*/  ISETP.GE.AND P0, PT, R5, UR7, PT ;  /* 0x0000000705007c0c */ /* 0x020fda000bf06270 */
[----:B------:R-:W-:Y:S05]  /*11e0*/  @!P0 BRA `(.L_x_9) ;  /* 0xffffffec00dc8947 */ /* 0x000fea000383ffff */
[----:B------:R-:W-:Y:S05]  /*11f0*/  EXIT ;  /* 0x000000000000794d */ /* 0x000fea0003800000 */
.L_x_0:
[----:B------:R-:W0:Y:S01]  /*1200*/  I2F.U32.RP R8, R3 ;  /* 0x0000000300087306 */ /* 0x000e220000209000 */
[----:B------:R-:W1:Y:S01]  /*1210*/  LDCU UR4, c[0x0][0x38c] ;  /* 0x00007180ff0477ac */ /* 0x000e620008000800 */
[----:B------:R-:W-:Y:S01]  /*1220*/  IMAD.IADD R4, R0, 0x1, R3 ;  /* 0x0000000100047824 */ /* 0x000fe200078e0203 */
[----:B------:R-:W-:Y:S01]  /*1230*/  IADD3 R11, PT, PT, RZ, -R3, RZ ;  /* 0x80000003ff0b7210 */ /* 0x000fe20007ffe0ff */
[----:B------:R-:W-:Y:S01]  /*1240*/  IMAD.MOV.U32 R6, RZ, RZ, RZ ;  /* 0x000000ffff067224 */ /* 0x000fe200078e00ff */
[----:B------:R-:W-:-:S03]  /*1250*/  ISETP.NE.U32.AND P2, PT, R3, RZ, PT ;  /* 0x000000ff0300720c */ /* 0x000fc60003f45070 */
[----:B0-----:R-:W0:Y:S01]  /*1260*/  MUFU.RCP R8, R8 ;  /* 0x0000000800087308 */ /* 0x001e220000001000 */
[C---:B-1----:R-:W-:Y:S02]  /*1270*/  ISETP.GE.AND P0, PT, R4.reuse, UR4, PT ;  /* 0x0000000404007c0c */ /* 0x042fe4000bf06270 */
[----:B------:R-:W-:Y:S01]  /*1280*/  VIMNMX R9, PT, PT, R4, UR4, !PT ;  /* 0x0000000404097c48 */ /* 0x000fe2000ffe0100 */
[----:B------:R-:W1:Y:S01]  /*1290*/  LDCU UR4, c[0x0][0x388] ;  /* 0x00007100ff0477ac */ /* 0x000e620008000800 */
[----:B------:R-:W-:Y:S01]  /*12a0*/  SEL R10, RZ, 0x1, P0 ;  /* 0x00000001ff0a7807 */ /* 0x000fe20000000000 */
[----:B0-----:R-:W-:Y:S02]  /*12b0*/  VIADD R7, R8, 0xffffffe ;  /* 0x0ffffffe08077836 */ /* 0x001fe40000000000 */
[----:B------:R-:W-:-:S04]  /*12c0*/  IMAD.IADD R8, R3, 0x1, R4 ;  /* 0x0000000103087824 */ /* 0x000fc800078e0204 */
[----:B------:R-:W0:Y:S01]  /*12d0*/  F2I.FTZ.U32.TRUNC.NTZ R7, R7 ;  /* 0x0000000700077305 */ /* 0x000e22000021f000 */
[----:B------:R-:W-:Y:S02]  /*12e0*/  IMAD.IADD R20, R3, 0x1, R8 ;  /* 0x0000000103147824 */ /* 0x000fe400078e0208 */
[----:B0-----:R-:W-:-:S04]  /*12f0*/  IMAD R11, R11, R7, RZ ;  /* 0x000000070b0b7224 */ /* 0x001fc800078e02ff */
[----:B------:R-:W-:Y:S01]  /*1300*/  IMAD.HI.U32 R11, R7, R11, R6 ;  /* 0x0000000b070b7227 */ /* 0x000fe200078e0006 */
[----:B------:R-:W-:-:S05]  /*1310*/  IADD3 R6, PT, PT, R9, -R4, -R10 ;  /* 0x8000000409067210 */ /* 0x000fca0007ffe80a */
[----:B------:R-:W-:-:S04]  /*1320*/  IMAD.HI.U32 R9, R11, R6, RZ ;  /* 0x000000060b097227 */ /* 0x000fc800078e00ff */
[----:B------:R-:W-:-:S04]  /*1330*/  IMAD.MOV R7, RZ, RZ, -R9 ;  /* 0x000000ffff077224 */ /* 0x000fc800078e0a09 */
[----:B------:R-:W-:-:S05]  /*1340*/  IMAD R6, R3, R7, R6 ;  /* 0x0000000703067224 */ /* 0x000fca00078e0206 */
[----:B------:R-:W-:-:S13]  /*1350*/  ISETP.GE.U32.AND P0, PT, R6, R3, PT ;  /* 0x000000030600720c */ /* 0x000fda0003f06070 */
[----:B------:R-:W-:Y:S01]  /*1360*/  @P0 IADD3 R6, PT, PT, -R3, R6, RZ ;  /* 0x0000000603060210 */ /* 0x000fe20007ffe1ff */
[----:B------:R-:W-:-:S03]  /*1370*/  @P0 VIADD R9, R9, 0x1 ;  /* 0x0000000109090836 */ /* 0x000fc60000000000 */
[----:B------:R-:W-:-:S13]  /*1380*/  ISETP.GE.U32.AND P1, PT, R6, R3, PT ;  /* 0x000000030600720c */ /* 0x000fda0003f26070 */
[----:B------:R-:W-:Y:S01]  /*1390*/  @P1 VIADD R9, R9, 0x1 ;  /* 0x0000000109091836 */ /* 0x000fe20000000000 */
[----:B------:R-:W-:-:S04]  /*13a0*/  @!P2 LOP3.LUT R9, RZ, R3, RZ, 0x33, !PT ;  /* 0x00000003ff09a212 */ /* 0x000fc800078e33ff */
[----:B------:R-:W-:-:S04]  /*13b0*/  IADD3 R9, PT, PT, R10, R9, RZ ;  /* 0x000000090a097210 */ /* 0x000fc80007ffe0ff */
[----:B-1----:R-:W-:-:S07]  /*13c0*/  LOP3.LUT R21, R9, 0x3, RZ, 0xc0, !PT ;  /* 0x0000000309157812 */ /* 0x002fce00078ec0ff */
.L_x_15:
[----:B0-----:R-:W0:Y:S01]  /*13d0*/  LDC R19, c[0x0][0x38c] ;  /* 0x0000e300ff137b82 */ /* 0x001e220000000800 */
[----:B------:R-:W-:Y:S01]  /*13e0*/  BSSY.RECONVERGENT B0, `(.L_x_10) ;  /* 0x000002e000007945 */ /* 0x000fe20003800200 */
[----:B0-----:R-:W-:-:S13]  /*13f0*/  ISETP.GE.AND P0, PT, R0, R19, PT ;  /* 0x000000130000720c */ /* 0x001fda0003f06270 */
[----:B-12---:R-:W-:Y:S05]  /*1400*/  @P0 BRA `(.L_x_11) ;  /* 0x0000000000ac0947 */ /* 0x006fea0003800000 */
[----:B------:R-:W0:Y:S01]  /*1410*/  LDC.64 R6, c[0x0][0x380] ;  /* 0x0000e000ff067b82 */ /* 0x000e220000000a00 */
[----:B------:R-:W-:Y:S01]  /*1420*/  ISETP.NE.AND P0, PT, R21, 0x3, PT ;  /* 0x000000031500780c */ /* 0x000fe20003f05270 */
[----:B------:R-:W-:Y:S01]  /*1430*/  BSSY.RECONVERGENT B1, `(.L_x_12) ;  /* 0x0000015000017945 */ /* 0x000fe20003800200 */
[----:B------:R-:W-:Y:S01]  /*1440*/  ISETP.GE.U32.AND P1, PT, R9, 0x3, PT ;  /* 0x000000030900780c */ /* 0x000fe20003f26070 */
[----:B------:R-:W-:-:S10]  /*1450*/  IMAD.MOV.U32 R18, RZ, RZ, R0 ;  /* 0x000000ffff127224 */ /* 0x000fd400078e0000 */
[----:B------:R-:W-:Y:S05]  /*1460*/  @!P0 BRA `(.L_x_13) ;  /* 0x0000000000448947 */ /* 0x000fea0003800000 */
[----:B------:R-:W1:Y:S01]  /*1470*/  LDC R15, c[0x0][0x388] ;  /* 0x0000e200ff0f7b82 */ /* 0x000e620000000800 */
[----:B------:R-:W-:Y:S01]  /*1480*/  ISETP.NE.AND P0, PT, R21, RZ, PT ;  /* 0x000000ff1500720c */ /* 0x000fe20003f05270 */
[----:B------:R-:W-:-:S06]  /*1490*/  IMAD.MOV.U32 R18, RZ, RZ, R4 ;  /* 0x000000ffff127224 */ /* 0x000fcc00078e0004 */
[----:B------:R-:W2:Y:S01]  /*14a0*/  LDC.64 R10, c[0x0][0x380] ;  /* 0x0000e000ff0a7b82 */ /* 0x000ea20000000a00 */
[----:B-1----:R-:W-:-:S04]  /*14b0*/  IMAD R13, R0, R15, R5 ;  /* 0x0000000f000d7224 */ /* 0x002fc800078e0205 */
[----:B--2---:R-:W-:-:S05]  /*14c0*/  IMAD.WIDE R12, R13, 0x4, R10 ;  /* 0x000000040d0c7825 */ /* 0x004fca00078e020a */
[----:B------:R1:W-:Y:S01]  /*14d0*/  STG.E.U8 desc[UR8][R12.64+0x3], RZ ;  /* 0x000003ff0c007986 */ /* 0x0003e2000c101108 */
[----:B------:R-:W-:Y:S05]  /*14e0*/  @!P0 BRA `(.L_x_13) ;  /* 0x0000000000248947 */ /* 0x000fea0003800000 */
[----:B------:R-:W-:Y:S01]  /*14f0*/  ISETP.NE.AND P0, PT, R21, 0x1, PT ;  /* 0x000000011500780c */ /* 0x000fe20003f05270 */
[----:B-1----:R-:W-:Y:S01]  /*1500*/  IMAD R13, R4, R15, R5 ;  /* 0x0000000f040d7224 */ /* 0x002fe200078e0205 */
[----:B------:R-:W-:-:S03]  /*1510*/  MOV R18, R8 ;  /* 0x0000000800127202 */ /* 0x000fc60000000f00 */
[----:B------:R-:W-:-:S05]  /*1520*/  IMAD.WIDE R12, R13, 0x4, R10 ;  /* 0x000000040d0c7825 */ /* 0x000fca00078e020a */
[----:B------:R2:W-:Y:S03]  /*1530*/  STG.E.U8 desc[UR8][R12.64+0x3], RZ ;  /* 0x000003ff0c007986 */ /* 0x0005e6000c101108 */
[----:B------:R-:W-:Y:S02]  /*1540*/  @P0 IMAD R15, R8, R15, R5 ;  /* 0x0000000f080f0224 */ /* 0x000fe400078e0205 */
[----:B------:R-:W-:Y:S02]  /*1550*/  @P0 IMAD.MOV.U32 R18, RZ, RZ, R20 ;  /* 0x000000ffff120224 */ /* 0x000fe400078e0014 */
[----:B------:R-:W-:-:S05]  /*1560*/  @P0 IMAD.WIDE R10, R15, 0x4, R10 ;  /* 0x000000040f0a0825 */ /* 0x000fca00078e020a */
[----:B------:R2:W-:Y:S02]  /*1570*/  @P0 STG.E.U8 desc[UR8][R10.64+0x3], RZ ;  /* 0x000003ff0a000986 */ /* 0x0005e4000c101108 */
.L_x_13:
[----:B------:R-:W-:Y:S05]  /*1580*/  BSYNC.RECONVERGENT B1 ;  /* 0x0000000000017941 */ /* 0x000fea0003800200 */
.L_x_12:
[----:B------:R-:W-:Y:S05]  /*1590*/  @!P1 BRA `(.L_x_11) ;  /* 0x0000000000489947 */ /* 0x000fea0003800000 */
.L_x_14:
[C---:B--2---:R-:W-:Y:S02]  /*15a0*/  IMAD.IADD R10, R3.reuse, 0x1, R18 ;  /* 0x00000001030a7824 */ /* 0x044fe400078e0212 */
[--C-:B------:R-:W-:Y:S02]  /*15b0*/  IMAD R11, R18, UR4, R5.reuse ;  /* 0x00000004120b7c24 */ /* 0x100fe4000f8e0205 */
[C---:B-1----:R-:W-:Y:S02]  /*15c0*/  IMAD.IADD R12, R3.reuse, 0x1, R10 ;  /* 0x00000001030c7824 */ /* 0x042fe400078e020a */
[--C-:B------:R-:W-:Y:S02]  /*15d0*/  IMAD R13, R10, UR4, R5.reuse ;  /* 0x000000040a0d7c24 */ /* 0x100fe4000f8e0205 */
[----:B------:R-:W-:Y:S01]  /*15e0*/  IMAD R15, R12, UR4, R5 ;  /* 0x000000040c0f7c24 */ /* 0x000fe2000f8e0205 */
[----:B------:R-:W-:Y:S01]  /*15f0*/  IADD3 R22, PT, PT, R3, R12, RZ ;  /* 0x0000000c03167210 */ /* 0x000fe20007ffe0ff */
[----:B0-----:R-:W-:-:S04]  /*1600*/  IMAD.WIDE R10, R11, 0x4, R6 ;  /* 0x000000040b0a7825 */ /* 0x001fc800078e0206 */
[----:B------:R-:W-:Y:S01]  /*1610*/  IMAD R17, R22, UR4, R5 ;  /* 0x0000000416117c24 */ /* 0x000fe2000f8e0205 */
[----:B------:R3:W-:Y:S01]  /*1620*/  STG.E.U8 desc[UR8][R10.64+0x3], RZ ;  /* 0x000003ff0a007986 */ /* 0x0007e2000c101108 */
[----:B------:R-:W-:-:S04]  /*1630*/  IMAD.WIDE R12, R13, 0x4, R6 ;  /* 0x000000040d0c7825 */ /* 0x000fc800078e0206 */
[--C-:B------:R-:W-:Y:S01]  /*1640*/  IMAD.WIDE R14, R15, 0x4, R6.reuse ;  /* 0x000000040f0e7825 */ /* 0x100fe200078e0206 */
[----:B------:R3:W-:Y:S03]  /*1650*/  STG.E.U8 desc[UR8][R12.64+0x3], RZ ;  /* 0x000003ff0c007986 */ /* 0x0007e6000c101108 */
[----:B------:R-:W-:Y:S01]  /*1660*/  IMAD.WIDE R16, R17, 0x4, R6 ;  /* 0x0000000411107825 */ /* 0x000fe200078e0206 */
[----:B------:R3:W-:Y:S03]  /*1670*/  STG.E.U8 desc[UR8][R14.64+0x3], RZ ;  /* 0x000003ff0e007986 */ /* 0x0007e6000c101108 */
[----:B------:R-:W-:Y:S01]  /*1680*/  IMAD.IADD R18, R3, 0x1, R22 ;  /* 0x0000000103127824 */ /* 0x000fe200078e0216 */
[----:B------:R3:W-:Y:S04]  /*1690*/  STG.E.U8 desc[UR8][R16.64+0x3], RZ ;  /* 0x000003ff10007986 */ /* 0x0007e8000c101108 */
[----:B------:R-:W-:-:S13]  /*16a0*/  ISETP.GE.AND P0, PT, R18, R19, PT ;  /* 0x000000131200720c */ /* 0x000fda0003f06270 */
[----:B---3--:R-:W-:Y:S05]  /*16b0*/  @!P0 BRA `(.L_x_14) ;  /* 0xfffffffc00b88947 */ /* 0x008fea000383ffff */
.L_x_11:
[----:B------:R-:W-:Y:S05]  /*16c0*/  BSYNC.RECONVERGENT B0 ;  /* 0x0000000000007941 */ /* 0x000fea0003800200 */
.L_x_10:
[----:B------:R-:W3:Y:S01]  /*16d0*/  LDCU UR5, c[0x0][0x388] ;  /* 0x00007100ff0577ac */ /* 0x000ee20008000800 */
[----:B------:R-:W-:-:S05]  /*16e0*/  IMAD.IADD R5, R2, 0x1, R5 ;  /* 0x0000000102057824 */ /* 0x000fca00078e0205 */
[----:B---3--:R-:W-:-:S13]  /*16f0*/  ISETP.GE.AND P0, PT, R5, UR5, PT ;  /* 0x0000000505007c0c */ /* 0x008fda000bf06270 */
[----:B------:R-:W-:Y:S05]  /*1700*/  @!P0 BRA `(.L_x_15) ;  /* 0xfffffffc00308947 */ /* 0x000fea000383ffff */
[----:B------:R-:W-:Y:S05]  /*1710*/  EXIT ;  /* 0x000000000000794d */ /* 0x000fea0003800000 */
.L_x_16:
[----:B------:R-:W-:-:S00]  /*1720*/  BRA `(.L_x_16) ;  /* 0xfffffffc00fc7947 */ /* 0x000fc0000383ffff */
[----:B------:R-:W-:-:S00]  /*1730*/  NOP ;  /* 0x0000000000007918 */ /* 0x000fc00000000000 */
        /* <DEDUP_REMOVED lines=12> */
.L_x_17:


//--------------------- .nv.shared.reserved.0     --------------------------
	.section	.nv.shared.reserved.0,"aw",@nobits
	.weak		__nv_reservedSMEM_offset_0_alias
	.size		__nv_reservedSMEM_offset_0_alias, 0, 64
	.other		__nv_reservedSMEM_offset_0_alias,@"STO_CUDA_RESERVED_SHARED STV_DEFAULT"
__nv_reservedSMEM_offset_0_alias:
	.zero		0
	.zero		64


//--------------------- .nv.constant0._Z14kernel_min_dstP6uchar4iii --------------------------
	.section	.nv.constant0._Z14kernel_min_dstP6uchar4iii,"a",@progbits
	.sectionflags	@""
	.align	4
.nv.constant0._Z14kernel_min_dstP6uchar4iii:
	.zero		916


//--------------------- SYMBOLS --------------------------

	.type		.nv.reservedSmem.offset0,@object
	.size		.nv.reservedSmem.offset0,0x4
